	.headerflags	@"EF_CUDA_TEXMODE_UNIFIED EF_CUDA_64BIT_ADDRESS EF_CUDA_ACCELERATORS EF_CUDA_SM90 EF_CUDA_VIRTUAL_SM(EF_CUDA_SM90)"
	.elftype	@"ET_EXEC"


//--------------------- .nv.info                  --------------------------
	.section	.nv.info,"",@"SHT_CUDA_INFO"
	.align	4


	//----- nvinfo : EIATTR_REGCOUNT
	.align		4
        /*0000*/ 	.byte	0x04, 0x2f
        /*0002*/ 	.short	(.L_3 - .L_2)
	.align		4
.L_2:
        /*0004*/ 	.word	index@(triton_poi_fused__native_batch_norm_legit_no_training_relu_4)
        /*0008*/ 	.word	0x00000020


	//----- nvinfo : EIATTR_MIN_STACK_SIZE
	.align		4
.L_3:
        /*000c*/ 	.byte	0x04, 0x12
        /*000e*/ 	.short	(.L_5 - .L_4)
	.align		4
.L_4:
        /*0010*/ 	.word	index@(triton_poi_fused__native_batch_norm_legit_no_training_relu_4)
        /*0014*/ 	.word	0x00000000


	//----- nvinfo : EIATTR_FRAME_SIZE
	.align		4
.L_5:
        /*0018*/ 	.byte	0x04, 0x11
        /*001a*/ 	.short	(.L_7 - .L_6)
	.align		4
.L_6:
        /*001c*/ 	.word	index@(triton_poi_fused__native_batch_norm_legit_no_training_relu_4)
        /*0020*/ 	.word	0x00000000


	//----- nvinfo : EIATTR_MIN_STACK_SIZE
	.align		4
.L_7:
        /*0024*/ 	.byte	0x04, 0x12
        /*0026*/ 	.short	(.L_9 - .L_8)
	.align		4
.L_8:
        /*0028*/ 	.word	index@(triton_poi_fused__native_batch_norm_legit_no_training_relu_4)
        /*002c*/ 	.word	0x00000000
.L_9:


//--------------------- .nv.info.triton_poi_fused__native_batch_norm_legit_no_training_relu_4 --------------------------
	.section	.nv.info.triton_poi_fused__native_batch_norm_legit_no_training_relu_4,"",@"SHT_CUDA_INFO"
	.sectionflags	@""
	.align	4


	//----- nvinfo : EIATTR_CUDA_API_VERSION
	.align		4
        /*0000*/ 	.byte	0x04, 0x37
        /*0002*/ 	.short	(.L_11 - .L_10)
.L_10:
        /*0004*/ 	.word	0x0000007c


	//----- nvinfo : EIATTR_KPARAM_INFO
	.align		4
.L_11:
        /*0008*/ 	.byte	0x04, 0x17
        /*000a*/ 	.short	(.L_13 - .L_12)
.L_12:
        /*000c*/ 	.word	0x00000000
        /*0010*/ 	.short	0x0006
        /*0012*/ 	.short	0x0030
        /*0014*/ 	.byte	0x00, 0xf0, 0x11, 0x00


	//----- nvinfo : EIATTR_KPARAM_INFO
	.align		4
.L_13:
        /*0018*/ 	.byte	0x04, 0x17
        /*001a*/ 	.short	(.L_15 - .L_14)
.L_14:
        /*001c*/ 	.word	0x00000000
        /*0020*/ 	.short	0x0005
        /*0022*/ 	.short	0x0028
        /*0024*/ 	.byte	0x00, 0xf4, 0x21, 0x00


	//----- nvinfo : EIATTR_KPARAM_INFO
	.align		4
.L_15:
        /*0028*/ 	.byte	0x04, 0x17
        /*002a*/ 	.short	(.L_17 - .L_16)
.L_16:
        /*002c*/ 	.word	0x00000000
        /*0030*/ 	.short	0x0004
        /*0032*/ 	.short	0x0020
        /*0034*/ 	.byte	0x00, 0xf4, 0x21, 0x00


	//----- nvinfo : EIATTR_KPARAM_INFO
	.align		4
.L_17:
        /*0038*/ 	.byte	0x04, 0x17
        /*003a*/ 	.short	(.L_19 - .L_18)
.L_18:
        /*003c*/ 	.word	0x00000000
        /*0040*/ 	.short	0x0003
        /*0042*/ 	.short	0x0018
        /*0044*/ 	.byte	0x00, 0xf4, 0x21, 0x00


	//----- nvinfo : EIATTR_KPARAM_INFO
	.align		4
.L_19:
        /*0048*/ 	.byte	0x04, 0x17
        /*004a*/ 	.short	(.L_21 - .L_20)
.L_20:
        /*004c*/ 	.word	0x00000000
        /*0050*/ 	.short	0x0002
        /*0052*/ 	.short	0x0010
        /*0054*/ 	.byte	0x00, 0xf4, 0x21, 0x00


	//----- nvinfo : EIATTR_KPARAM_INFO
	.align		4
.L_21:
        /*0058*/ 	.byte	0x04, 0x17
        /*005a*/ 	.short	(.L_23 - .L_22)
.L_22:
        /*005c*/ 	.word	0x00000000
        /*0060*/ 	.short	0x0001
        /*0062*/ 	.short	0x0008
        /*0064*/ 	.byte	0x00, 0xf4, 0x21, 0x00


	//----- nvinfo : EIATTR_KPARAM_INFO
	.align		4
.L_23:
        /*0068*/ 	.byte	0x04, 0x17
        /*006a*/ 	.short	(.L_25 - .L_24)
.L_24:
        /*006c*/ 	.word	0x00000000
        /*0070*/ 	.short	0x0000
        /*0072*/ 	.short	0x0000
        /*0074*/ 	.byte	0x00, 0xf4, 0x21, 0x00


	//----- nvinfo : EIATTR_SPARSE_MMA_MASK
	.align		4
.L_25:
        /*0078*/ 	.byte	0x03, 0x50
        /*007a*/ 	.short	0x0000


	//----- nvinfo : EIATTR_MAXREG_COUNT
	.align		4
        /*007c*/ 	.byte	0x03, 0x1b
        /*007e*/ 	.short	0x00ff


	//----- nvinfo : EIATTR_EXIT_INSTR_OFFSETS
	.align		4
        /*0080*/ 	.byte	0x04, 0x1c
        /*0082*/ 	.short	(.L_27 - .L_26)


	//   ....[0]....
.L_26:
        /*0084*/ 	.word	0x00000710


	//----- nvinfo : EIATTR_REQNTID
	.align		4
.L_27:
        /*0088*/ 	.byte	0x04, 0x10
        /*008a*/ 	.short	(.L_29 - .L_28)
.L_28:
        /*008c*/ 	.word	0x00000080
        /*0090*/ 	.word	0x00000001
        /*0094*/ 	.word	0x00000001


	//----- nvinfo : EIATTR_CBANK_PARAM_SIZE
	.align		4
.L_29:
        /*0098*/ 	.byte	0x03, 0x19
        /*009a*/ 	.short	0x0034


	//----- nvinfo : EIATTR_PARAM_CBANK
	.align		4
        /*009c*/ 	.byte	0x04, 0x0a
        /*009e*/ 	.short	(.L_31 - .L_30)
	.align		4
.L_30:
        /*00a0*/ 	.word	index@(.nv.constant0.triton_poi_fused__native_batch_norm_legit_no_training_relu_4)
        /*00a4*/ 	.short	0x0210
        /*00a6*/ 	.short	0x0034


	//----- nvinfo : EIATTR_SW_WAR
	.align		4
.L_31:
        /*00a8*/ 	.byte	0x04, 0x36
        /*00aa*/ 	.short	(.L_33 - .L_32)
.L_32:
        /*00ac*/ 	.word	0x00000008
.L_33:


//--------------------- .nv.callgraph             --------------------------
	.section	.nv.callgraph,"",@"SHT_CUDA_CALLGRAPH"
	.align	4
	.sectionentsize	8
	.align		4
        /*0000*/ 	.word	0x00000000
	.align		4
        /*0004*/ 	.word	0xffffffff
	.align		4
        /*0008*/ 	.word	0x00000000
	.align		4
        /*000c*/ 	.word	0xfffffffe
	.align		4
        /*0010*/ 	.word	0x00000000
	.align		4
        /*0014*/ 	.word	0xfffffffd
	.align		4
        /*0018*/ 	.word	0x00000000
	.align		4
        /*001c*/ 	.word	0xfffffffc


//--------------------- .nv.constant4             --------------------------
	.section	.nv.constant4,"a",@progbits
	.align	8
	.align		8
.nv.constant4:
        /*0000*/ 	.dword	_$_str
	.align		8
        /*0008*/ 	.dword	_$_str_$_2


//--------------------- .text.triton_poi_fused__native_batch_norm_legit_no_training_relu_4 --------------------------
	.section	.text.triton_poi_fused__native_batch_norm_legit_no_training_relu_4,"ax",@progbits
	.align	128
        .global         triton_poi_fused__native_batch_norm_legit_no_training_relu_4
        .type           triton_poi_fused__native_batch_norm_legit_no_training_relu_4,@function
        .size           triton_poi_fused__native_batch_norm_legit_no_training_relu_4,(.L_x_1 - triton_poi_fused__native_batch_norm_legit_no_training_relu_4)
        .other          triton_poi_fused__native_batch_norm_legit_no_training_relu_4,@"STO_CUDA_ENTRY STV_DEFAULT"
triton_poi_fused__native_batch_norm_legit_no_training_relu_4:
.text.triton_poi_fused__native_batch_norm_legit_no_training_relu_4:
[----:B------:R-:W-:Y:S01]  /*0000*/  LDC R1, c[0x0][0x28] ;  /* 0x00000a00ff017b82 */ /* 0x000fe20000000800 */
[----:B------:R-:W1:Y:S07]  /*0010*/  S2R R0, SR_TID.X ;  /* 0x0000000000007919 */ /* 0x000e6e0000002100 */
[----:B------:R-:W2:Y:S01]  /*0020*/  LDC.64 R4, c[0x0][0x220] ;  /* 0x00008800ff047b82 */ /* 0x000ea20000000a00 */
[----:B------:R-:W-:Y:S01]  /*0030*/  ULDC.64 UR4, c[0x0][0x208] ;  /* 0x0000820000047ab9 */ /* 0x000fe20000000a00 */
[----:B------:R-:W3:Y:S06]  /*0040*/  S2R R7, SR_CTAID.X ;  /* 0x0000000000077919 */ /* 0x000eec0000002500 */
[----:B------:R-:W4:Y:S08]  /*0050*/  LDC.64 R12, c[0x0][0x218] ;  /* 0x00008600ff0c7b82 */ /* 0x000f300000000a00 */
[----:B------:R-:W5:Y:S08]  /*0060*/  LDC.64 R22, c[0x0][0x210] ;  /* 0x00008400ff167b82 */ /* 0x000f700000000a00 */
[----:B------:R-:W5:Y:S01]  /*0070*/  LDC.64 R20, c[0x0][0x228] ;  /* 0x00008a00ff147b82 */ /* 0x000f620000000a00 */
[----:B-1----:R-:W-:-:S07]  /*0080*/  SHF.L.U32 R0, R0, 0x2, RZ ;  /* 0x0000000200007819 */ /* 0x002fce00000006ff */
[----:B------:R-:W1:Y:S01]  /*0090*/  LDC.64 R24, c[0x0][0x230] ;  /* 0x00008c00ff187b82 */ /* 0x000e620000000a00 */
[----:B---3--:R-:W-:Y:S02]  /*00a0*/  SHF.R.S32.HI R3, RZ, 0x15, R7 ;  /* 0x00000015ff037819 */ /* 0x008fe40000011407 */
[----:B------:R-:W-:Y:S02]  /*00b0*/  LOP3.LUT R0, R0, 0x1fc, RZ, 0xc0, !PT ;  /* 0x000001fc00007812 */ /* 0x000fe400078ec0ff */
[----:B------:R-:W-:Y:S02]  /*00c0*/  SGXT R3, R3, 0x1 ;  /* 0x000000010303781a */ /* 0x000fe40000000200 */
[----:B------:R-:W-:-:S04]  /*00d0*/  LEA R0, R7, R0, 0xa ;  /* 0x0000000007007211 */ /* 0x000fc800078e50ff */
[----:B------:R-:W-:-:S04]  /*00e0*/  LEA.HI R3, R3, R0, RZ, 0x5 ;  /* 0x0000000003037211 */ /* 0x000fc800078f28ff */
[----:B------:R-:W-:-:S04]  /*00f0*/  LOP3.LUT R3, R3, 0xffffffe0, RZ, 0xc0, !PT ;  /* 0xffffffe003037812 */ /* 0x000fc800078ec0ff */
[----:B------:R-:W-:-:S05]  /*0100*/  IADD3 R3, R0, -R3, RZ ;  /* 0x8000000300037210 */ /* 0x000fca0007ffe0ff */
[----:B--2---:R-:W-:-:S06]  /*0110*/  IMAD.WIDE R4, R3, 0x4, R4 ;  /* 0x0000000403047825 */ /* 0x004fcc00078e0204 */
[----:B------:R-:W2:Y:S01]  /*0120*/  LDG.E.EL.128 R4, desc[UR4][R4.64] ;  /* 0x0000000404047981 */ /* 0x000ea2000c2e1d00 */
[----:B----4-:R-:W-:-:S04]  /*0130*/  IMAD.WIDE R12, R3, 0x4, R12 ;  /* 0x00000004030c7825 */ /* 0x010fc800078e020c */
[----:B-----5:R-:W-:Y:S02]  /*0140*/  IMAD.WIDE R22, R0, 0x4, R22 ;  /* 0x0000000400167825 */ /* 0x020fe400078e0216 */
[----:B------:R-:W3:Y:S02]  /*0150*/  LDG.E.EL.128 R12, desc[UR4][R12.64] ;  /* 0x000000040c0c7981 */ /* 0x000ee4000c2e1d00 */
[C---:B0-----:R-:W-:Y:S02]  /*0160*/  IMAD.WIDE R20, R3.reuse, 0x4, R20 ;  /* 0x0000000403147825 */ /* 0x041fe400078e0214 */
[----:B------:R-:W3:Y:S02]  /*0170*/  LDG.E.128 R16, desc[UR4][R22.64+0x800] ;  /* 0x0008000416107981 */ /* 0x000ee4000c1e1d00 */
[----:B-1----:R-:W-:-:S04]  /*0180*/  IMAD.WIDE R24, R3, 0x4, R24 ;  /* 0x0000000403187825 */ /* 0x002fc800078e0218 */
[----:B--2---:R-:W-:Y:S01]  /*0190*/  FADD R6, R6, 0.0010000000474974513054 ;  /* 0x3a83126f06067421 */ /* 0x004fe20000000000 */
[----:B------:R-:W-:Y:S01]  /*01a0*/  FADD R2, R4, 0.0010000000474974513054 ;  /* 0x3a83126f04027421 */ /* 0x000fe20000000000 */
[----:B------:R-:W-:-:S03]  /*01b0*/  FADD R8, R5, 0.0010000000474974513054 ;  /* 0x3a83126f05087421 */ /* 0x000fc60000000000 */
[----:B------:R-:W0:Y:S08]  /*01c0*/  MUFU.SQRT R26, R2 ;  /* 0x00000002001a7308 */ /* 0x000e300000002000 */
[----:B------:R-:W1:Y:S01]  /*01d0*/  MUFU.SQRT R6, R6 ;  /* 0x0000000600067308 */ /* 0x000e620000002000 */
[----:B0-----:R-:W-:-:S07]  /*01e0*/  FSETP.GT.AND P0, PT, R26, 8.50705917302346158658e+37, PT ;  /* 0x7e8000001a00780b */ /* 0x001fce0003f04000 */
[----:B------:R0:W2:Y:S01]  /*01f0*/  MUFU.SQRT R27, R8 ;  /* 0x00000008001b7308 */ /* 0x0000a20000002000 */
[----:B------:R-:W-:Y:S02]  /*0200*/  FSETP.GEU.AND P3, PT, R26, 1.175494350822287508e-38, PT ;  /* 0x008000001a00780b */ /* 0x000fe40003f6e000 */
[C---:B-1----:R-:W-:Y:S02]  /*0210*/  FSETP.GT.AND P2, PT, R6.reuse, 8.50705917302346158658e+37, PT ;  /* 0x7e8000000600780b */ /* 0x042fe40003f44000 */
[----:B------:R-:W-:Y:S01]  /*0220*/  FSETP.GEU.AND P5, PT, R6, 1.175494350822287508e-38, PT ;  /* 0x008000000600780b */ /* 0x000fe20003fae000 */
[----:B------:R-:W-:Y:S01]  /*0230*/  HFMA2.MMA R2, -RZ, RZ, 1.625, 0 ;  /* 0x3e800000ff027435 */ /* 0x000fe200000001ff */
[----:B0-----:R-:W4:Y:S01]  /*0240*/  LDG.E.128 R8, desc[UR4][R22.64] ;  /* 0x0000000416087981 */ /* 0x001f22000c1e1d00 */
[----:B------:R-:W-:Y:S01]  /*0250*/  @P0 FMUL R26, R26, 0.25 ;  /* 0x3e8000001a1a0820 */ /* 0x000fe20000400000 */
[----:B--2---:R-:W-:-:S05]  /*0260*/  FSETP.GT.AND P1, PT, R27, 8.50705917302346158658e+37, PT ;  /* 0x7e8000001b00780b */ /* 0x004fca0003f24000 */
[----:B------:R-:W-:Y:S01]  /*0270*/  @!P3 FMUL R26, R26, 16777216 ;  /* 0x4b8000001a1ab820 */ /* 0x000fe20000400000 */
[C---:B------:R-:W-:Y:S01]  /*0280*/  FSETP.GEU.AND P4, PT, R27.reuse, 1.175494350822287508e-38, PT ;  /* 0x008000001b00780b */ /* 0x040fe20003f8e000 */
[----:B------:R-:W-:Y:S02]  /*0290*/  @P2 FMUL R6, R6, 0.25 ;  /* 0x3e80000006062820 */ /* 0x000fe40000400000 */
[----:B------:R0:W1:Y:S01]  /*02a0*/  MUFU.RCP R5, R26 ;  /* 0x0000001a00057308 */ /* 0x0000620000001000 */
[----:B------:R-:W2:Y:S01]  /*02b0*/  LDG.E.EL.128 R20, desc[UR4][R20.64] ;  /* 0x0000000414147981 */ /* 0x000ea2000c2e1d00 */
[----:B------:R-:W-:Y:S02]  /*02c0*/  @!P5 FMUL R6, R6, 16777216 ;  /* 0x4b8000000606d820 */ /* 0x000fe40000400000 */
[----:B------:R-:W-:-:S04]  /*02d0*/  @P1 FMUL R27, R27, 0.25 ;  /* 0x3e8000001b1b1820 */ /* 0x000fc80000400000 */
[----:B------:R-:W5:Y:S02]  /*02e0*/  MUFU.RCP R6, R6 ;  /* 0x0000000600067308 */ /* 0x000f640000001000 */
[----:B------:R-:W-:Y:S01]  /*02f0*/  @!P4 FMUL R27, R27, 16777216 ;  /* 0x4b8000001b1bc820 */ /* 0x000fe20000400000 */
[----:B0-----:R-:W-:-:S05]  /*0300*/  FSEL R26, R2, 1, P0 ;  /* 0x3f800000021a7808 */ /* 0x001fca0000000000 */
[----:B------:R0:W-:Y:S01]  /*0310*/  MUFU.RCP R4, R27 ;  /* 0x0000001b00047308 */ /* 0x0001e20000001000 */
[----:B------:R-:W-:Y:S01]  /*0320*/  @!P3 FMUL R26, R26, 16777216 ;  /* 0x4b8000001a1ab820 */ /* 0x000fe20000400000 */
[----:B0-----:R-:W-:-:S03]  /*0330*/  FSEL R27, R2, 1, P2 ;  /* 0x3f800000021b7808 */ /* 0x001fc60001000000 */
[----:B-1----:R-:W-:Y:S02]  /*0340*/  FMUL R3, R5, R26 ;  /* 0x0000001a05037220 */ /* 0x002fe40000400000 */
[----:B------:R-:W-:-:S04]  /*0350*/  @!P5 FMUL R27, R27, 16777216 ;  /* 0x4b8000001b1bd820 */ /* 0x000fc80000400000 */
[----:B-----5:R-:W-:Y:S02]  /*0360*/  FMUL R5, R6, R27 ;  /* 0x0000001b06057220 */ /* 0x020fe40000400000 */
[----:B------:R-:W2:Y:S01]  /*0370*/  LDG.E.EL.128 R24, desc[UR4][R24.64] ;  /* 0x0000000418187981 */ /* 0x000ea2000c2e1d00 */
[----:B------:R-:W-:-:S04]  /*0380*/  FADD R7, R7, 0.0010000000474974513054 ;  /* 0x3a83126f07077421 */ /* 0x000fc80000000000 */
[----:B------:R0:W1:Y:S01]  /*0390*/  MUFU.SQRT R28, R7 ;  /* 0x00000007001c7308 */ /* 0x0000620000002000 */
[----:B------:R-:W-:Y:S01]  /*03a0*/  FSEL R29, R2, 1, P1 ;  /* 0x3f800000021d7808 */ /* 0x000fe20000800000 */
[----:B0-----:R-:W0:Y:S01]  /*03b0*/  LDC.64 R6, c[0x0][0x238] ;  /* 0x00008e00ff067b82 */ /* 0x001e220000000a00 */
[C---:B-1----:R-:W-:Y:S02]  /*03c0*/  FSETP.GT.AND P0, PT, R28.reuse, 8.50705917302346158658e+37, PT ;  /* 0x7e8000001c00780b */ /* 0x042fe40003f04000 */
[----:B------:R-:W-:-:S11]  /*03d0*/  FSETP.GEU.AND P1, PT, R28, 1.175494350822287508e-38, PT ;  /* 0x008000001c00780b */ /* 0x000fd60003f2e000 */
[----:B------:R-:W-:-:S04]  /*03e0*/  @P0 FMUL R28, R28, 0.25 ;  /* 0x3e8000001c1c0820 */ /* 0x000fc80000400000 */
[----:B------:R-:W-:Y:S01]  /*03f0*/  @!P1 FMUL R28, R28, 16777216 ;  /* 0x4b8000001c1c9820 */ /* 0x000fe20000400000 */
[----:B------:R-:W-:-:S05]  /*0400*/  @!P4 FMUL R29, R29, 16777216 ;  /* 0x4b8000001d1dc820 */ /* 0x000fca0000400000 */
[----:B------:R-:W1:Y:S01]  /*0410*/  MUFU.RCP R28, R28 ;  /* 0x0000001c001c7308 */ /* 0x000e620000001000 */
[----:B------:R-:W-:Y:S01]  /*0420*/  FMUL R4, R4, R29 ;  /* 0x0000001d04047220 */ /* 0x000fe20000400000 */
[----:B------:R-:W-:-:S05]  /*0430*/  FSEL R29, R2, 1, P0 ;  /* 0x3f800000021d7808 */ /* 0x000fca0000000000 */
[----:B------:R-:W-:Y:S01]  /*0440*/  @!P1 FMUL R29, R29, 16777216 ;  /* 0x4b8000001d1d9820 */ /* 0x000fe20000400000 */
[----:B---3--:R-:W-:Y:S01]  /*0450*/  FADD R19, R19, -R15 ;  /* 0x8000000f13137221 */ /* 0x008fe20000000000 */
[----:B------:R-:W-:Y:S01]  /*0460*/  FADD R16, R16, -R12 ;  /* 0x8000000c10107221 */ /* 0x000fe20000000000 */
[----:B------:R-:W-:Y:S01]  /*0470*/  FADD R18, R18, -R14 ;  /* 0x8000000e12127221 */ /* 0x000fe20000000000 */
[----:B-1----:R-:W-:Y:S01]  /*0480*/  FMUL R2, R28, R29 ;  /* 0x0000001d1c027220 */ /* 0x002fe20000400000 */
[----:B------:R-:W-:Y:S01]  /*0490*/  FADD R17, R17, -R13 ;  /* 0x8000000d11117221 */ /* 0x000fe20000000000 */
[----:B----4-:R-:W-:Y:S01]  /*04a0*/  FADD R11, R11, -R15 ;  /* 0x8000000f0b0b7221 */ /* 0x010fe20000000000 */
[----:B------:R-:W-:Y:S01]  /*04b0*/  FADD R8, R8, -R12 ;  /* 0x8000000c08087221 */ /* 0x000fe20000000000 */
[----:B------:R-:W-:Y:S02]  /*04c0*/  FADD R12, R10, -R14 ;  /* 0x8000000e0a0c7221 */ /* 0x000fe40000000000 */
[C---:B------:R-:W-:Y:S01]  /*04d0*/  FMUL R10, R2.reuse, R11 ;  /* 0x0000000b020a7220 */ /* 0x040fe20000400000 */
[----:B------:R-:W-:Y:S01]  /*04e0*/  FMUL R2, R2, R19 ;  /* 0x0000001302027220 */ /* 0x000fe20000400000 */
[----:B------:R-:W-:Y:S01]  /*04f0*/  FADD R9, R9, -R13 ;  /* 0x8000000d09097221 */ /* 0x000fe20000000000 */
[C---:B------:R-:W-:Y:S01]  /*0500*/  FMUL R11, R5.reuse, R12 ;  /* 0x0000000c050b7220 */ /* 0x040fe20000400000 */
[----:B------:R-:W-:Y:S01]  /*0510*/  FMUL R5, R5, R18 ;  /* 0x0000001205057220 */ /* 0x000fe20000400000 */
[C---:B------:R-:W-:Y:S01]  /*0520*/  FMUL R15, R3.reuse, R8 ;  /* 0x00000008030f7220 */ /* 0x040fe20000400000 */
[C---:B------:R-:W-:Y:S01]  /*0530*/  FMUL R8, R4.reuse, R17 ;  /* 0x0000001104087220 */ /* 0x040fe20000400000 */
[----:B------:R-:W-:Y:S01]  /*0540*/  FMUL R13, R3, R16 ;  /* 0x00000010030d7220 */ /* 0x000fe20000400000 */
[----:B------:R-:W-:Y:S01]  /*0550*/  FMUL R12, R4, R9 ;  /* 0x00000009040c7220 */ /* 0x000fe20000400000 */
[----:B--2---:R-:W-:Y:S01]  /*0560*/  FFMA R2, R23, R2, R27 ;  /* 0x0000000217027223 */ /* 0x004fe2000000001b */
[----:B------:R-:W-:Y:S01]  /*0570*/  FFMA R5, R22, R5, R26 ;  /* 0x0000000516057223 */ /* 0x000fe2000000001a */
[----:B------:R-:W-:Y:S01]  /*0580*/  FFMA R8, R21, R8, R25 ;  /* 0x0000000815087223 */ /* 0x000fe20000000019 */
[----:B------:R-:W-:Y:S01]  /*0590*/  FFMA R10, R23, R10, R27 ;  /* 0x0000000a170a7223 */ /* 0x000fe2000000001b */
[C-C-:B------:R-:W-:Y:S01]  /*05a0*/  FFMA R3, R20.reuse, R15, R24.reuse ;  /* 0x0000000f14037223 */ /* 0x140fe20000000018 */
[----:B------:R-:W-:Y:S01]  /*05b0*/  FFMA R4, R20, R13, R24 ;  /* 0x0000000d14047223 */ /* 0x000fe20000000018 */
[----:B------:R-:W-:Y:S01]  /*05c0*/  FFMA R9, R21, R12, R25 ;  /* 0x0000000c15097223 */ /* 0x000fe20000000019 */
[----:B------:R-:W-:Y:S01]  /*05d0*/  FFMA R22, R22, R11, R26 ;  /* 0x0000000b16167223 */ /* 0x000fe2000000001a */
[----:B------:R-:W-:Y:S01]  /*05e0*/  FSETP.GEU.AND P6, PT, R2, RZ, PT ;  /* 0x000000ff0200720b */ /* 0x000fe20003fce000 */
[----:B0-----:R-:W-:Y:S01]  /*05f0*/  IMAD.WIDE R12, R0, 0x4, R6 ;  /* 0x00000004000c7825 */ /* 0x001fe200078e0206 */
[----:B------:R-:W-:-:S02]  /*0600*/  FSETP.GEU.AND P5, PT, R5, RZ, PT ;  /* 0x000000ff0500720b */ /* 0x000fc40003fae000 */
[----:B------:R-:W-:Y:S02]  /*0610*/  FSETP.GEU.AND P4, PT, R8, RZ, PT ;  /* 0x000000ff0800720b */ /* 0x000fe40003f8e000 */
[----:B------:R-:W-:Y:S02]  /*0620*/  FSETP.GEU.AND P3, PT, R10, RZ, PT ;  /* 0x000000ff0a00720b */ /* 0x000fe40003f6e000 */
[----:B------:R-:W-:Y:S02]  /*0630*/  SEL R7, R2, RZ, P6 ;  /* 0x000000ff02077207 */ /* 0x000fe40003000000 */
[----:B------:R-:W-:Y:S02]  /*0640*/  FSETP.GEU.AND P0, PT, R4, RZ, PT ;  /* 0x000000ff0400720b */ /* 0x000fe40003f0e000 */
[----:B------:R-:W-:Y:S02]  /*0650*/  FSETP.GEU.AND P2, PT, R22, RZ, PT ;  /* 0x000000ff1600720b */ /* 0x000fe40003f4e000 */
[----:B------:R-:W-:-:S02]  /*0660*/  FSETP.GEU.AND P1, PT, R9, RZ, PT ;  /* 0x000000ff0900720b */ /* 0x000fc40003f2e000 */
[----:B------:R-:W-:Y:S02]  /*0670*/  FSETP.GEU.AND P6, PT, R3, RZ, PT ;  /* 0x000000ff0300720b */ /* 0x000fe40003fce000 */
[----:B------:R-:W-:Y:S02]  /*0680*/  SEL R6, R5, RZ, P5 ;  /* 0x000000ff05067207 */ /* 0x000fe40002800000 */
[----:B------:R-:W-:Y:S02]  /*0690*/  SEL R5, R8, RZ, P4 ;  /* 0x000000ff08057207 */ /* 0x000fe40002000000 */
[----:B------:R-:W-:Y:S02]  /*06a0*/  SEL R11, R10, RZ, P3 ;  /* 0x000000ff0a0b7207 */ /* 0x000fe40001800000 */
[----:B------:R-:W-:Y:S02]  /*06b0*/  SEL R10, R22, RZ, P2 ;  /* 0x000000ff160a7207 */ /* 0x000fe40001000000 */
[----:B------:R-:W-:-:S02]  /*06c0*/  SEL R9, R9, RZ, P1 ;  /* 0x000000ff09097207 */ /* 0x000fc40000800000 */
[----:B------:R-:W-:Y:S02]  /*06d0*/  SEL R8, R3, RZ, P6 ;  /* 0x000000ff03087207 */ /* 0x000fe40003000000 */
[----:B------:R-:W-:-:S03]  /*06e0*/  SEL R4, R4, RZ, P0 ;  /* 0x000000ff04047207 */ /* 0x000fc60000000000 */
[----:B------:R-:W-:Y:S04]  /*06f0*/  STG.E.128 desc[UR4][R12.64], R8 ;  /* 0x000000080c007986 */ /* 0x000fe8000c101d04 */
[----:B------:R-:W-:Y:S01]  /*0700*/  STG.E.128 desc[UR4][R12.64+0x800], R4 ;  /* 0x000800040c007986 */ /* 0x000fe2000c101d04 */
[----:B------:R-:W-:Y:S05]  /*0710*/  EXIT ;  /* 0x000000000000794d */ /* 0x000fea0003800000 */
.L_x_0:
[----:B------:R-:W-:-:S00]  /*0720*/  BRA `(.L_x_0) ;  /* 0xfffffffc00fc7947 */ /* 0x000fc0000383ffff */
[----:B------:R-:W-:-:S00]  /*0730*/  NOP ;  /* 0x0000000000007918 */ /* 0x000fc00000000000 */
        /* <DEDUP_REMOVED lines=12> */
.L_x_1:


//--------------------- .nv.global.init           --------------------------
	.section	.nv.global.init,"aw",@progbits
.nv.global.init:
	.type		_$_str,@object
	.size		_$_str,(_$_str_$_2 - _$_str)
_$_str:
        /*0000*/ 	.byte	0x5f, 0x5f, 0x43, 0x55, 0x44, 0x41, 0x5f, 0x46, 0x54, 0x5a, 0x00
	.type		_$_str_$_2,@object
	.size		_$_str_$_2,(.L_1 - _$_str_$_2)
_$_str_$_2:
        /*000b*/ 	.byte	0x5f, 0x5f, 0x43, 0x55, 0x44, 0x41, 0x5f, 0x50, 0x52, 0x45, 0x43, 0x5f, 0x53, 0x51, 0x52, 0x54
        /*001b*/ 	.byte	0x00
.L_1:


//--------------------- .nv.constant0.triton_poi_fused__native_batch_norm_legit_no_training_relu_4 --------------------------
	.section	.nv.constant0.triton_poi_fused__native_batch_norm_legit_no_training_relu_4,"a",@progbits
	.sectionflags	@""
	.align	4
.nv.constant0.triton_poi_fused__native_batch_norm_legit_no_training_relu_4:
	.zero		580
